//
// Generated by NVIDIA NVVM Compiler
//
// Compiler Build ID: CL-36424714
// Cuda compilation tools, release 13.0, V13.0.88
// Based on NVVM 20.0.0
//

.version 9.0
.target sm_100
.address_size 64

	// .globl	_Z17stack_init_kernelP5StackPii

.visible .entry _Z17stack_init_kernelP5StackPii(
	.param .u64 .ptr .align 1 _Z17stack_init_kernelP5StackPii_param_0,
	.param .u64 .ptr .align 1 _Z17stack_init_kernelP5StackPii_param_1,
	.param .u32 _Z17stack_init_kernelP5StackPii_param_2
)
{
	.reg .pred 	%p<2>;
	.reg .b32 	%r<6>;
	.reg .b64 	%rd<4>;

	ld.param.u64 	%rd1, [_Z17stack_init_kernelP5StackPii_param_0];
	ld.param.u64 	%rd2, [_Z17stack_init_kernelP5StackPii_param_1];
	ld.param.u32 	%r1, [_Z17stack_init_kernelP5StackPii_param_2];
	mov.u32 	%r2, %tid.x;
	mov.u32 	%r3, %ctaid.x;
	or.b32  	%r4, %r2, %r3;
	setp.ne.s32 	%p1, %r4, 0;
	@%p1 bra 	$L__BB0_2;
	cvta.to.global.u64 	%rd3, %rd1;
	st.global.u64 	[%rd3], %rd2;
	mov.b32 	%r5, 0;
	st.global.v2.u32 	[%rd3+8], {%r5, %r1};
$L__BB0_2:
	ret;

}
	// .globl	_Z21stack_push_pop_kernelP5StackPiiS1_S1_
.visible .entry _Z21stack_push_pop_kernelP5StackPiiS1_S1_(
	.param .u64 .ptr .align 1 _Z21stack_push_pop_kernelP5StackPiiS1_S1__param_0,
	.param .u64 .ptr .align 1 _Z21stack_push_pop_kernelP5StackPiiS1_S1__param_1,
	.param .u32 _Z21stack_push_pop_kernelP5StackPiiS1_S1__param_2,
	.param .u64 .ptr .align 1 _Z21stack_push_pop_kernelP5StackPiiS1_S1__param_3,
	.param .u64 .ptr .align 1 _Z21stack_push_pop_kernelP5StackPiiS1_S1__param_4
)
{
	.reg .pred 	%p<5>;
	.reg .b32 	%r<16>;
	.reg .b64 	%rd<19>;

	ld.param.u64 	%rd5, [_Z21stack_push_pop_kernelP5StackPiiS1_S1__param_0];
	ld.param.u64 	%rd6, [_Z21stack_push_pop_kernelP5StackPiiS1_S1__param_1];
	ld.param.u32 	%r4, [_Z21stack_push_pop_kernelP5StackPiiS1_S1__param_2];
	ld.param.u64 	%rd3, [_Z21stack_push_pop_kernelP5StackPiiS1_S1__param_3];
	ld.param.u64 	%rd4, [_Z21stack_push_pop_kernelP5StackPiiS1_S1__param_4];
	cvta.to.global.u64 	%rd1, %rd6;
	cvta.to.global.u64 	%rd2, %rd5;
	mov.u32 	%r5, %ctaid.x;
	mov.u32 	%r6, %ntid.x;
	mov.u32 	%r7, %tid.x;
	mad.lo.s32 	%r1, %r5, %r6, %r7;
	setp.ge.s32 	%p1, %r1, %r4;
	@%p1 bra 	$L__BB1_4;
	atom.global.add.u32 	%r2, [%rd2+8], 1;
	ld.global.u32 	%r8, [%rd2+12];
	setp.lt.s32 	%p2, %r2, %r8;
	@%p2 bra 	$L__BB1_3;
	atom.global.add.u32 	%r9, [%rd2+8], -1;
	bra.uni 	$L__BB1_4;
$L__BB1_3:
	ld.global.u64 	%rd7, [%rd2];
	mul.wide.s32 	%rd8, %r2, 4;
	add.s64 	%rd9, %rd7, %rd8;
	st.u32 	[%rd9], %r1;
	cvta.to.global.u64 	%rd10, %rd3;
	atom.global.add.u32 	%r10, [%rd10], 1;
$L__BB1_4:
	setp.ge.s32 	%p3, %r1, %r4;
	bar.sync 	0;
	@%p3 bra 	$L__BB1_8;
	atom.global.add.u32 	%r3, [%rd2+8], -1;
	setp.lt.s32 	%p4, %r3, 1;
	@%p4 bra 	$L__BB1_7;
	add.s32 	%r11, %r3, -1;
	ld.global.u64 	%rd11, [%rd2];
	mul.wide.u32 	%rd12, %r11, 4;
	add.s64 	%rd13, %rd11, %rd12;
	ld.u32 	%r12, [%rd13];
	mul.wide.s32 	%rd14, %r1, 4;
	add.s64 	%rd15, %rd1, %rd14;
	st.global.u32 	[%rd15], %r12;
	cvta.to.global.u64 	%rd16, %rd4;
	atom.global.add.u32 	%r13, [%rd16], 1;
	bra.uni 	$L__BB1_8;
$L__BB1_7:
	atom.global.add.u32 	%r14, [%rd2+8], 1;
	mul.wide.s32 	%rd17, %r1, 4;
	add.s64 	%rd18, %rd1, %rd17;
	mov.b32 	%r15, -1;
	st.global.u32 	[%rd18], %r15;
$L__BB1_8:
	ret;

}
	// .globl	_Z17queue_init_kernelP5QueuePii
.visible .entry _Z17queue_init_kernelP5QueuePii(
	.param .u64 .ptr .align 1 _Z17queue_init_kernelP5QueuePii_param_0,
	.param .u64 .ptr .align 1 _Z17queue_init_kernelP5QueuePii_param_1,
	.param .u32 _Z17queue_init_kernelP5QueuePii_param_2
)
{
	.reg .pred 	%p<2>;
	.reg .b32 	%r<6>;
	.reg .b64 	%rd<4>;

	ld.param.u64 	%rd1, [_Z17queue_init_kernelP5QueuePii_param_0];
	ld.param.u64 	%rd2, [_Z17queue_init_kernelP5QueuePii_param_1];
	ld.param.u32 	%r1, [_Z17queue_init_kernelP5QueuePii_param_2];
	mov.u32 	%r2, %tid.x;
	mov.u32 	%r3, %ctaid.x;
	or.b32  	%r4, %r2, %r3;
	setp.ne.s32 	%p1, %r4, 0;
	@%p1 bra 	$L__BB2_2;
	cvta.to.global.u64 	%rd3, %rd1;
	st.global.u64 	[%rd3], %rd2;
	mov.b32 	%r5, 0;
	st.global.v2.u32 	[%rd3+8], {%r5, %r5};
	st.global.u32 	[%rd3+16], %r1;
$L__BB2_2:
	ret;

}
	// .globl	_Z20queue_enqueue_kernelP5QueueiPi
.visible .entry _Z20queue_enqueue_kernelP5QueueiPi(
	.param .u64 .ptr .align 1 _Z20queue_enqueue_kernelP5QueueiPi_param_0,
	.param .u32 _Z20queue_enqueue_kernelP5QueueiPi_param_1,
	.param .u64 .ptr .align 1 _Z20queue_enqueue_kernelP5QueueiPi_param_2
)
{
	.reg .pred 	%p<3>;
	.reg .b32 	%r<10>;
	.reg .b64 	%rd<8>;

	ld.param.u64 	%rd3, [_Z20queue_enqueue_kernelP5QueueiPi_param_0];
	ld.param.u32 	%r3, [_Z20queue_enqueue_kernelP5QueueiPi_param_1];
	ld.param.u64 	%rd2, [_Z20queue_enqueue_kernelP5QueueiPi_param_2];
	cvta.to.global.u64 	%rd1, %rd3;
	mov.u32 	%r4, %ctaid.x;
	mov.u32 	%r5, %ntid.x;
	mov.u32 	%r6, %tid.x;
	mad.lo.s32 	%r1, %r4, %r5, %r6;
	setp.ge.s32 	%p1, %r1, %r3;
	@%p1 bra 	$L__BB3_4;
	atom.global.add.u32 	%r2, [%rd1+12], 1;
	ld.global.u32 	%r7, [%rd1+16];
	setp.lt.s32 	%p2, %r2, %r7;
	@%p2 bra 	$L__BB3_3;
	atom.global.add.u32 	%r8, [%rd1+12], -1;
	bra.uni 	$L__BB3_4;
$L__BB3_3:
	ld.global.u64 	%rd4, [%rd1];
	mul.wide.s32 	%rd5, %r2, 4;
	add.s64 	%rd6, %rd4, %rd5;
	st.u32 	[%rd6], %r1;
	cvta.to.global.u64 	%rd7, %rd2;
	atom.global.add.u32 	%r9, [%rd7], 1;
$L__BB3_4:
	ret;

}
	// .globl	_Z20queue_dequeue_kernelP5QueuePiiS1_
.visible .entry _Z20queue_dequeue_kernelP5QueuePiiS1_(
	.param .u64 .ptr .align 1 _Z20queue_dequeue_kernelP5QueuePiiS1__param_0,
	.param .u64 .ptr .align 1 _Z20queue_dequeue_kernelP5QueuePiiS1__param_1,
	.param .u32 _Z20queue_dequeue_kernelP5QueuePiiS1__param_2,
	.param .u64 .ptr .align 1 _Z20queue_dequeue_kernelP5QueuePiiS1__param_3
)
{
	.reg .pred 	%p<3>;
	.reg .b32 	%r<12>;
	.reg .b64 	%rd<14>;

	ld.param.u64 	%rd4, [_Z20queue_dequeue_kernelP5QueuePiiS1__param_0];
	ld.param.u64 	%rd5, [_Z20queue_dequeue_kernelP5QueuePiiS1__param_1];
	ld.param.u32 	%r3, [_Z20queue_dequeue_kernelP5QueuePiiS1__param_2];
	ld.param.u64 	%rd3, [_Z20queue_dequeue_kernelP5QueuePiiS1__param_3];
	cvta.to.global.u64 	%rd1, %rd5;
	cvta.to.global.u64 	%rd2, %rd4;
	mov.u32 	%r4, %ctaid.x;
	mov.u32 	%r5, %ntid.x;
	mov.u32 	%r6, %tid.x;
	mad.lo.s32 	%r1, %r4, %r5, %r6;
	setp.ge.s32 	%p1, %r1, %r3;
	@%p1 bra 	$L__BB4_4;
	atom.global.add.u32 	%r2, [%rd2+8], 1;
	ld.global.u32 	%r7, [%rd2+12];
	setp.ge.s32 	%p2, %r2, %r7;
	@%p2 bra 	$L__BB4_3;
	ld.global.u64 	%rd8, [%rd2];
	mul.wide.s32 	%rd9, %r2, 4;
	add.s64 	%rd10, %rd8, %rd9;
	ld.u32 	%r10, [%rd10];
	mul.wide.s32 	%rd11, %r1, 4;
	add.s64 	%rd12, %rd1, %rd11;
	st.global.u32 	[%rd12], %r10;
	cvta.to.global.u64 	%rd13, %rd3;
	atom.global.add.u32 	%r11, [%rd13], 1;
	bra.uni 	$L__BB4_4;
$L__BB4_3:
	atom.global.add.u32 	%r8, [%rd2+8], -1;
	mul.wide.s32 	%rd6, %r1, 4;
	add.s64 	%rd7, %rd1, %rd6;
	mov.b32 	%r9, -1;
	st.global.u32 	[%rd7], %r9;
$L__BB4_4:
	ret;

}


// ===== COMPILED SASS (sm_100) =====

	.target	sm_100

	.elftype	@"ET_EXEC"


//--------------------- .note.nv.tkinfo           --------------------------
	.section	.note.nv.tkinfo,"",@"SHT_NOTE"
	.sectionflags	@"SHF_NOTE_NV_TKINFO"
	.tkinfo
        /*0018*/ 	.word	0x00000002
        /*0030*/ 	.string	""
        /*0030*/ 	.string	"ptxas"
        /*0030*/ 	.string	"Cuda compilation tools, release 13.0, V13.0.88"
        /*0030*/ 	.string	"Build cuda_13.0.r13.0/compiler.36424714_0"
        /*0030*/ 	.string	"-arch sm_100 -m 64 "



//--------------------- .note.nv.cuinfo           --------------------------
	.section	.note.nv.cuinfo,"",@"SHT_NOTE"
	.sectionflags	@"SHF_NOTE_NV_CUINFO"
        /*0018*/ 	.short	0x0002
        /*001a*/ 	.short	0x0064
        /*001c*/ 	.short	0x0082
	.zero		2


//--------------------- .nv.info                  --------------------------
	.section	.nv.info,"",@"SHT_CUDA_INFO"
	.align	4


	//----- nvinfo : EIATTR_REGCOUNT
	.align		4
        /*0000*/ 	.byte	0x04, 0x2f
        /*0002*/ 	.short	(.L_1 - .L_0)
	.align		4
.L_0:
        /*0004*/ 	.word	index@(_Z17stack_init_kernelP5StackPii)
        /*0008*/ 	.word	0x0000000a


	//----- nvinfo : EIATTR_FRAME_SIZE
	.align		4
.L_1:
        /*000c*/ 	.byte	0x04, 0x11
        /*000e*/ 	.short	(.L_3 - .L_2)
	.align		4
.L_2:
        /*0010*/ 	.word	index@(_Z17stack_init_kernelP5StackPii)
        /*0014*/ 	.word	0x00000000


	//----- nvinfo : EIATTR_REGCOUNT
	.align		4
.L_3:
        /*0018*/ 	.byte	0x04, 0x2f
        /*001a*/ 	.short	(.L_5 - .L_4)
	.align		4
.L_4:
        /*001c*/ 	.word	index@(_Z21stack_push_pop_kernelP5StackPiiS1_S1_)
        /*0020*/ 	.word	0x00000012


	//----- nvinfo : EIATTR_FRAME_SIZE
	.align		4
.L_5:
        /*0024*/ 	.byte	0x04, 0x11
        /*0026*/ 	.short	(.L_7 - .L_6)
	.align		4
.L_6:
        /*0028*/ 	.word	index@(_Z21stack_push_pop_kernelP5StackPiiS1_S1_)
        /*002c*/ 	.word	0x00000000


	//----- nvinfo : EIATTR_REGCOUNT
	.align		4
.L_7:
        /*0030*/ 	.byte	0x04, 0x2f
        /*0032*/ 	.short	(.L_9 - .L_8)
	.align		4
.L_8:
        /*0034*/ 	.word	index@(_Z17queue_init_kernelP5QueuePii)
        /*0038*/ 	.word	0x0000000a


	//----- nvinfo : EIATTR_FRAME_SIZE
	.align		4
.L_9:
        /*003c*/ 	.byte	0x04, 0x11
        /*003e*/ 	.short	(.L_11 - .L_10)
	.align		4
.L_10:
        /*0040*/ 	.word	index@(_Z17queue_init_kernelP5QueuePii)
        /*0044*/ 	.word	0x00000000


	//----- nvinfo : EIATTR_REGCOUNT
	.align		4
.L_11:
        /*0048*/ 	.byte	0x04, 0x2f
        /*004a*/ 	.short	(.L_13 - .L_12)
	.align		4
.L_12:
        /*004c*/ 	.word	index@(_Z20queue_enqueue_kernelP5QueueiPi)
        /*0050*/ 	.word	0x00000012


	//----- nvinfo : EIATTR_FRAME_SIZE
	.align		4
.L_13:
        /*0054*/ 	.byte	0x04, 0x11
        /*0056*/ 	.short	(.L_15 - .L_14)
	.align		4
.L_14:
        /*0058*/ 	.word	index@(_Z20queue_enqueue_kernelP5QueueiPi)
        /*005c*/ 	.word	0x00000000


	//----- nvinfo : EIATTR_REGCOUNT
	.align		4
.L_15:
        /*0060*/ 	.byte	0x04, 0x2f
        /*0062*/ 	.short	(.L_17 - .L_16)
	.align		4
.L_16:
        /*0064*/ 	.word	index@(_Z20queue_dequeue_kernelP5QueuePiiS1_)
        /*0068*/ 	.word	0x00000012


	//----- nvinfo : EIATTR_FRAME_SIZE
	.align		4
.L_17:
        /*006c*/ 	.byte	0x04, 0x11
        /*006e*/ 	.short	(.L_19 - .L_18)
	.align		4
.L_18:
        /*0070*/ 	.word	index@(_Z20queue_dequeue_kernelP5QueuePiiS1_)
        /*0074*/ 	.word	0x00000000


	//----- nvinfo : EIATTR_MIN_STACK_SIZE
	.align		4
.L_19:
        /*0078*/ 	.byte	0x04, 0x12
        /*007a*/ 	.short	(.L_21 - .L_20)
	.align		4
.L_20:
        /*007c*/ 	.word	index@(_Z20queue_dequeue_kernelP5QueuePiiS1_)
        /*0080*/ 	.word	0x00000000


	//----- nvinfo : EIATTR_MIN_STACK_SIZE
	.align		4
.L_21:
        /*0084*/ 	.byte	0x04, 0x12
        /*0086*/ 	.short	(.L_23 - .L_22)
	.align		4
.L_22:
        /*0088*/ 	.word	index@(_Z20queue_enqueue_kernelP5QueueiPi)
        /*008c*/ 	.word	0x00000000


	//----- nvinfo : EIATTR_MIN_STACK_SIZE
	.align		4
.L_23:
        /*0090*/ 	.byte	0x04, 0x12
        /*0092*/ 	.short	(.L_25 - .L_24)
	.align		4
.L_24:
        /*0094*/ 	.word	index@(_Z17queue_init_kernelP5QueuePii)
        /*0098*/ 	.word	0x00000000


	//----- nvinfo : EIATTR_MIN_STACK_SIZE
	.align		4
.L_25:
        /*009c*/ 	.byte	0x04, 0x12
        /*009e*/ 	.short	(.L_27 - .L_26)
	.align		4
.L_26:
        /*00a0*/ 	.word	index@(_Z21stack_push_pop_kernelP5StackPiiS1_S1_)
        /*00a4*/ 	.word	0x00000000


	//----- nvinfo : EIATTR_MIN_STACK_SIZE
	.align		4
.L_27:
        /*00a8*/ 	.byte	0x04, 0x12
        /*00aa*/ 	.short	(.L_29 - .L_28)
	.align		4
.L_28:
        /*00ac*/ 	.word	index@(_Z17stack_init_kernelP5StackPii)
        /*00b0*/ 	.word	0x00000000
.L_29:


//--------------------- .nv.compat                --------------------------
	.section	.nv.compat,"",@"SHT_CUDA_COMPAT_INFO"
	.align	4
        /*0000*/ 	.byte	0x02, 0x09, 0x00, 0x00, 0x02, 0x02, 0x01, 0x00, 0x02, 0x05, 0x05, 0x00, 0x03, 0x07, 0x01, 0x01
        /*0010*/ 	.byte	0x02, 0x03, 0x00, 0x00, 0x02, 0x06, 0x01, 0x00, 0x04, 0x0b, 0x08, 0x00, 0x09, 0x00, 0x00, 0x00
        /*0020*/ 	.byte	0x00, 0x00, 0x00, 0x00


//--------------------- .nv.info._Z20queue_dequeue_kernelP5QueuePiiS1_ --------------------------
	.section	.nv.info._Z20queue_dequeue_kernelP5QueuePiiS1_,"",@"SHT_CUDA_INFO"
	.sectionflags	@""
	.align	4


	//----- nvinfo : EIATTR_CUDA_API_VERSION
	.align		4
        /*0000*/ 	.byte	0x04, 0x37
        /*0002*/ 	.short	(.L_31 - .L_30)
.L_30:
        /*0004*/ 	.word	0x00000082


	//----- nvinfo : EIATTR_KPARAM_INFO
	.align		4
.L_31:
        /*0008*/ 	.byte	0x04, 0x17
        /*000a*/ 	.short	(.L_33 - .L_32)
.L_32:
        /*000c*/ 	.word	0x00000000
        /*0010*/ 	.short	0x0003
        /*0012*/ 	.short	0x0018
        /*0014*/ 	.byte	0x00, 0xf5, 0x21, 0x00


	//----- nvinfo : EIATTR_KPARAM_INFO
	.align		4
.L_33:
        /*0018*/ 	.byte	0x04, 0x17
        /*001a*/ 	.short	(.L_35 - .L_34)
.L_34:
        /*001c*/ 	.word	0x00000000
        /*0020*/ 	.short	0x0002
        /*0022*/ 	.short	0x0010
        /*0024*/ 	.byte	0x00, 0xf0, 0x11, 0x00


	//----- nvinfo : EIATTR_KPARAM_INFO
	.align		4
.L_35:
        /*0028*/ 	.byte	0x04, 0x17
        /*002a*/ 	.short	(.L_37 - .L_36)
.L_36:
        /*002c*/ 	.word	0x00000000
        /*0030*/ 	.short	0x0001
        /*0032*/ 	.short	0x0008
        /*0034*/ 	.byte	0x00, 0xf5, 0x21, 0x00


	//----- nvinfo : EIATTR_KPARAM_INFO
	.align		4
.L_37:
        /*0038*/ 	.byte	0x04, 0x17
        /*003a*/ 	.short	(.L_39 - .L_38)
.L_38:
        /*003c*/ 	.word	0x00000000
        /*0040*/ 	.short	0x0000
        /*0042*/ 	.short	0x0000
        /*0044*/ 	.byte	0x00, 0xf5, 0x21, 0x00


	//----- nvinfo : EIATTR_SPARSE_MMA_MASK
	.align		4
.L_39:
        /*0048*/ 	.byte	0x03, 0x50
        /*004a*/ 	.short	0x0000


	//----- nvinfo : EIATTR_MAXREG_COUNT
	.align		4
        /*004c*/ 	.byte	0x03, 0x1b
        /*004e*/ 	.short	0x00ff


	//----- nvinfo : EIATTR_MERCURY_ISA_VERSION
	.align		4
        /*0050*/ 	.byte	0x03, 0x5f
        /*0052*/ 	.short	0x0101


	//----- nvinfo : EIATTR_INT_WARP_WIDE_INSTR_OFFSETS
	.align		4
        /*0054*/ 	.byte	0x04, 0x31
        /*0056*/ 	.short	(.L_41 - .L_40)


	//   ....[0]....
.L_40:
        /*0058*/ 	.word	0x000000a0


	//   ....[1]....
        /*005c*/ 	.word	0x00000190


	//   ....[2]....
        /*0060*/ 	.word	0x000001f0


	//   ....[3]....
        /*0064*/ 	.word	0x000002b0


	//----- nvinfo : EIATTR_VRC_CTA_INIT_COUNT
	.align		4
.L_41:
        /*0068*/ 	.byte	0x02, 0x4a
	.zero		1
	.zero		1


	//----- nvinfo : EIATTR_EXIT_INSTR_OFFSETS
	.align		4
        /*006c*/ 	.byte	0x04, 0x1c
        /*006e*/ 	.short	(.L_43 - .L_42)


	//   ....[0]....
.L_42:
        /*0070*/ 	.word	0x00000070


	//   ....[1]....
        /*0074*/ 	.word	0x00000290


	//   ....[2]....
        /*0078*/ 	.word	0x00000340


	//----- nvinfo : EIATTR_CRS_STACK_SIZE
	.align		4
.L_43:
        /*007c*/ 	.byte	0x04, 0x1e
        /*007e*/ 	.short	(.L_45 - .L_44)
.L_44:
        /*0080*/ 	.word	0x00000000


	//----- nvinfo : EIATTR_CBANK_PARAM_SIZE
	.align		4
.L_45:
        /*0084*/ 	.byte	0x03, 0x19
        /*0086*/ 	.short	0x0020


	//----- nvinfo : EIATTR_PARAM_CBANK
	.align		4
        /*0088*/ 	.byte	0x04, 0x0a
        /*008a*/ 	.short	(.L_47 - .L_46)
	.align		4
.L_46:
        /*008c*/ 	.word	index@(.nv.constant0._Z20queue_dequeue_kernelP5QueuePiiS1_)
        /*0090*/ 	.short	0x0380
        /*0092*/ 	.short	0x0020


	//----- nvinfo : EIATTR_SW_WAR
	.align		4
.L_47:
        /*0094*/ 	.byte	0x04, 0x36
        /*0096*/ 	.short	(.L_49 - .L_48)
.L_48:
        /*0098*/ 	.word	0x00000008
.L_49:


//--------------------- .nv.info._Z20queue_enqueue_kernelP5QueueiPi --------------------------
	.section	.nv.info._Z20queue_enqueue_kernelP5QueueiPi,"",@"SHT_CUDA_INFO"
	.sectionflags	@""
	.align	4


	//----- nvinfo : EIATTR_CUDA_API_VERSION
	.align		4
        /*0000*/ 	.byte	0x04, 0x37
        /*0002*/ 	.short	(.L_51 - .L_50)
.L_50:
        /*0004*/ 	.word	0x00000082


	//----- nvinfo : EIATTR_KPARAM_INFO
	.align		4
.L_51:
        /*0008*/ 	.byte	0x04, 0x17
        /*000a*/ 	.short	(.L_53 - .L_52)
.L_52:
        /*000c*/ 	.word	0x00000000
        /*0010*/ 	.short	0x0002
        /*0012*/ 	.short	0x0010
        /*0014*/ 	.byte	0x00, 0xf5, 0x21, 0x00


	//----- nvinfo : EIATTR_KPARAM_INFO
	.align		4
.L_53:
        /*0018*/ 	.byte	0x04, 0x17
        /*001a*/ 	.short	(.L_55 - .L_54)
.L_54:
        /*001c*/ 	.word	0x00000000
        /*0020*/ 	.short	0x0001
        /*0022*/ 	.short	0x0008
        /*0024*/ 	.byte	0x00, 0xf0, 0x11, 0x00


	//----- nvinfo : EIATTR_KPARAM_INFO
	.align		4
.L_55:
        /*0028*/ 	.byte	0x04, 0x17
        /*002a*/ 	.short	(.L_57 - .L_56)
.L_56:
        /*002c*/ 	.word	0x00000000
        /*0030*/ 	.short	0x0000
        /*0032*/ 	.short	0x0000
        /*0034*/ 	.byte	0x00, 0xf5, 0x21, 0x00


	//----- nvinfo : EIATTR_SPARSE_MMA_MASK
	.align		4
.L_57:
        /*0038*/ 	.byte	0x03, 0x50
        /*003a*/ 	.short	0x0000


	//----- nvinfo : EIATTR_MAXREG_COUNT
	.align		4
        /*003c*/ 	.byte	0x03, 0x1b
        /*003e*/ 	.short	0x00ff


	//----- nvinfo : EIATTR_MERCURY_ISA_VERSION
	.align		4
        /*0040*/ 	.byte	0x03, 0x5f
        /*0042*/ 	.short	0x0101


	//----- nvinfo : EIATTR_INT_WARP_WIDE_INSTR_OFFSETS
	.align		4
        /*0044*/ 	.byte	0x04, 0x31
        /*0046*/ 	.short	(.L_59 - .L_58)


	//   ....[0]....
.L_58:
        /*0048*/ 	.word	0x000000a0


	//   ....[1]....
        /*004c*/ 	.word	0x00000190


	//   ....[2]....
        /*0050*/ 	.word	0x000001d0


	//   ....[3]....
        /*0054*/ 	.word	0x00000260


	//----- nvinfo : EIATTR_VRC_CTA_INIT_COUNT
	.align		4
.L_59:
        /*0058*/ 	.byte	0x02, 0x4a
	.zero		1
	.zero		1


	//----- nvinfo : EIATTR_EXIT_INSTR_OFFSETS
	.align		4
        /*005c*/ 	.byte	0x04, 0x1c
        /*005e*/ 	.short	(.L_61 - .L_60)


	//   ....[0]....
.L_60:
        /*0060*/ 	.word	0x00000070


	//   ....[1]....
        /*0064*/ 	.word	0x00000230


	//   ....[2]....
        /*0068*/ 	.word	0x000002d0


	//----- nvinfo : EIATTR_CRS_STACK_SIZE
	.align		4
.L_61:
        /*006c*/ 	.byte	0x04, 0x1e
        /*006e*/ 	.short	(.L_63 - .L_62)
.L_62:
        /*0070*/ 	.word	0x00000000


	//----- nvinfo : EIATTR_CBANK_PARAM_SIZE
	.align		4
.L_63:
        /*0074*/ 	.byte	0x03, 0x19
        /*0076*/ 	.short	0x0018


	//----- nvinfo : EIATTR_PARAM_CBANK
	.align		4
        /*0078*/ 	.byte	0x04, 0x0a
        /*007a*/ 	.short	(.L_65 - .L_64)
	.align		4
.L_64:
        /*007c*/ 	.word	index@(.nv.constant0._Z20queue_enqueue_kernelP5QueueiPi)
        /*0080*/ 	.short	0x0380
        /*0082*/ 	.short	0x0018


	//----- nvinfo : EIATTR_SW_WAR
	.align		4
.L_65:
        /*0084*/ 	.byte	0x04, 0x36
        /*0086*/ 	.short	(.L_67 - .L_66)
.L_66:
        /*0088*/ 	.word	0x00000008
.L_67:


//--------------------- .nv.info._Z17queue_init_kernelP5QueuePii --------------------------
	.section	.nv.info._Z17queue_init_kernelP5QueuePii,"",@"SHT_CUDA_INFO"
	.sectionflags	@""
	.align	4


	//----- nvinfo : EIATTR_CUDA_API_VERSION
	.align		4
        /*0000*/ 	.byte	0x04, 0x37
        /*0002*/ 	.short	(.L_69 - .L_68)
.L_68:
        /*0004*/ 	.word	0x00000082


	//----- nvinfo : EIATTR_KPARAM_INFO
	.align		4
.L_69:
        /*0008*/ 	.byte	0x04, 0x17
        /*000a*/ 	.short	(.L_71 - .L_70)
.L_70:
        /*000c*/ 	.word	0x00000000
        /*0010*/ 	.short	0x0002
        /*0012*/ 	.short	0x0010
        /*0014*/ 	.byte	0x00, 0xf0, 0x11, 0x00


	//----- nvinfo : EIATTR_KPARAM_INFO
	.align		4
.L_71:
        /*0018*/ 	.byte	0x04, 0x17
        /*001a*/ 	.short	(.L_73 - .L_72)
.L_72:
        /*001c*/ 	.word	0x00000000
        /*0020*/ 	.short	0x0001
        /*0022*/ 	.short	0x0008
        /*0024*/ 	.byte	0x00, 0xf5, 0x21, 0x00


	//----- nvinfo : EIATTR_KPARAM_INFO
	.align		4
.L_73:
        /*0028*/ 	.byte	0x04, 0x17
        /*002a*/ 	.short	(.L_75 - .L_74)
.L_74:
        /*002c*/ 	.word	0x00000000
        /*0030*/ 	.short	0x0000
        /*0032*/ 	.short	0x0000
        /*0034*/ 	.byte	0x00, 0xf5, 0x21, 0x00


	//----- nvinfo : EIATTR_SPARSE_MMA_MASK
	.align		4
.L_75:
        /*0038*/ 	.byte	0x03, 0x50
        /*003a*/ 	.short	0x0000


	//----- nvinfo : EIATTR_MAXREG_COUNT
	.align		4
        /*003c*/ 	.byte	0x03, 0x1b
        /*003e*/ 	.short	0x00ff


	//----- nvinfo : EIATTR_MERCURY_ISA_VERSION
	.align		4
        /*0040*/ 	.byte	0x03, 0x5f
        /*0042*/ 	.short	0x0101


	//----- nvinfo : EIATTR_VRC_CTA_INIT_COUNT
	.align		4
        /*0044*/ 	.byte	0x02, 0x4a
	.zero		1
	.zero		1


	//----- nvinfo : EIATTR_EXIT_INSTR_OFFSETS
	.align		4
        /*0048*/ 	.byte	0x04, 0x1c
        /*004a*/ 	.short	(.L_77 - .L_76)


	//   ....[0]....
.L_76:
        /*004c*/ 	.word	0x00000040


	//   ....[1]....
        /*0050*/ 	.word	0x000000c0


	//----- nvinfo : EIATTR_CBANK_PARAM_SIZE
	.align		4
.L_77:
        /*0054*/ 	.byte	0x03, 0x19
        /*0056*/ 	.short	0x0014


	//----- nvinfo : EIATTR_PARAM_CBANK
	.align		4
        /*0058*/ 	.byte	0x04, 0x0a
        /*005a*/ 	.short	(.L_79 - .L_78)
	.align		4
.L_78:
        /*005c*/ 	.word	index@(.nv.constant0._Z17queue_init_kernelP5QueuePii)
        /*0060*/ 	.short	0x0380
        /*0062*/ 	.short	0x0014


	//----- nvinfo : EIATTR_SW_WAR
	.align		4
.L_79:
        /*0064*/ 	.byte	0x04, 0x36
        /*0066*/ 	.short	(.L_81 - .L_80)
.L_80:
        /*0068*/ 	.word	0x00000008
.L_81:


//--------------------- .nv.info._Z21stack_push_pop_kernelP5StackPiiS1_S1_ --------------------------
	.section	.nv.info._Z21stack_push_pop_kernelP5StackPiiS1_S1_,"",@"SHT_CUDA_INFO"
	.sectionflags	@""
	.align	4


	//----- nvinfo : EIATTR_CUDA_API_VERSION
	.align		4
        /*0000*/ 	.byte	0x04, 0x37
        /*0002*/ 	.short	(.L_83 - .L_82)
.L_82:
        /*0004*/ 	.word	0x00000082


	//----- nvinfo : EIATTR_KPARAM_INFO
	.align		4
.L_83:
        /*0008*/ 	.byte	0x04, 0x17
        /*000a*/ 	.short	(.L_85 - .L_84)
.L_84:
        /*000c*/ 	.word	0x00000000
        /*0010*/ 	.short	0x0004
        /*0012*/ 	.short	0x0020
        /*0014*/ 	.byte	0x00, 0xf5, 0x21, 0x00


	//----- nvinfo : EIATTR_KPARAM_INFO
	.align		4
.L_85:
        /*0018*/ 	.byte	0x04, 0x17
        /*001a*/ 	.short	(.L_87 - .L_86)
.L_86:
        /*001c*/ 	.word	0x00000000
        /*0020*/ 	.short	0x0003
        /*0022*/ 	.short	0x0018
        /*0024*/ 	.byte	0x00, 0xf5, 0x21, 0x00


	//----- nvinfo : EIATTR_KPARAM_INFO
	.align		4
.L_87:
        /*0028*/ 	.byte	0x04, 0x17
        /*002a*/ 	.short	(.L_89 - .L_88)
.L_88:
        /*002c*/ 	.word	0x00000000
        /*0030*/ 	.short	0x0002
        /*0032*/ 	.short	0x0010
        /*0034*/ 	.byte	0x00, 0xf0, 0x11, 0x00


	//----- nvinfo : EIATTR_KPARAM_INFO
	.align		4
.L_89:
        /*0038*/ 	.byte	0x04, 0x17
        /*003a*/ 	.short	(.L_91 - .L_90)
.L_90:
        /*003c*/ 	.word	0x00000000
        /*0040*/ 	.short	0x0001
        /*0042*/ 	.short	0x0008
        /*0044*/ 	.byte	0x00, 0xf5, 0x21, 0x00


	//----- nvinfo : EIATTR_KPARAM_INFO
	.align		4
.L_91:
        /*0048*/ 	.byte	0x04, 0x17
        /*004a*/ 	.short	(.L_93 - .L_92)
.L_92:
        /*004c*/ 	.word	0x00000000
        /*0050*/ 	.short	0x0000
        /*0052*/ 	.short	0x0000
        /*0054*/ 	.byte	0x00, 0xf5, 0x21, 0x00


	//----- nvinfo : EIATTR_SPARSE_MMA_MASK
	.align		4
.L_93:
        /*0058*/ 	.byte	0x03, 0x50
        /*005a*/ 	.short	0x0000


	//----- nvinfo : EIATTR_MAXREG_COUNT
	.align		4
        /*005c*/ 	.byte	0x03, 0x1b
        /*005e*/ 	.short	0x00ff


	//----- nvinfo : EIATTR_NUM_BARRIERS
	.align		4
        /*0060*/ 	.byte	0x02, 0x4c
        /*0062*/ 	.byte	0x01
	.zero		1


	//----- nvinfo : EIATTR_MERCURY_ISA_VERSION
	.align		4
        /*0064*/ 	.byte	0x03, 0x5f
        /*0066*/ 	.short	0x0101


	//----- nvinfo : EIATTR_INT_WARP_WIDE_INSTR_OFFSETS
	.align		4
        /*0068*/ 	.byte	0x04, 0x31
        /*006a*/ 	.short	(.L_95 - .L_94)


	//   ....[0]....
.L_94:
        /*006c*/ 	.word	0x00000130


	//   ....[1]....
        /*0070*/ 	.word	0x000001d0


	//   ....[2]....
        /*0074*/ 	.word	0x00000210


	//   ....[3]....
        /*0078*/ 	.word	0x000002a0


	//   ....[4]....
        /*007c*/ 	.word	0x00000350


	//   ....[5]....
        /*0080*/ 	.word	0x000003e0


	//   ....[6]....
        /*0084*/ 	.word	0x00000460


	//   ....[7]....
        /*0088*/ 	.word	0x00000520


	//----- nvinfo : EIATTR_VRC_CTA_INIT_COUNT
	.align		4
.L_95:
        /*008c*/ 	.byte	0x02, 0x4a
	.zero		1
	.zero		1


	//----- nvinfo : EIATTR_EXIT_INSTR_OFFSETS
	.align		4
        /*0090*/ 	.byte	0x04, 0x1c
        /*0092*/ 	.short	(.L_97 - .L_96)


	//   ....[0]....
.L_96:
        /*0094*/ 	.word	0x00000330


	//   ....[1]....
        /*0098*/ 	.word	0x00000500


	//   ....[2]....
        /*009c*/ 	.word	0x000005a0


	//----- nvinfo : EIATTR_CRS_STACK_SIZE
	.align		4
.L_97:
        /*00a0*/ 	.byte	0x04, 0x1e
        /*00a2*/ 	.short	(.L_99 - .L_98)
.L_98:
        /*00a4*/ 	.word	0x00000000


	//----- nvinfo : EIATTR_CBANK_PARAM_SIZE
	.align		4
.L_99:
        /*00a8*/ 	.byte	0x03, 0x19
        /*00aa*/ 	.short	0x0028


	//----- nvinfo : EIATTR_PARAM_CBANK
	.align		4
        /*00ac*/ 	.byte	0x04, 0x0a
        /*00ae*/ 	.short	(.L_101 - .L_100)
	.align		4
.L_100:
        /*00b0*/ 	.word	index@(.nv.constant0._Z21stack_push_pop_kernelP5StackPiiS1_S1_)
        /*00b4*/ 	.short	0x0380
        /*00b6*/ 	.short	0x0028


	//----- nvinfo : EIATTR_SW_WAR
	.align		4
.L_101:
        /*00b8*/ 	.byte	0x04, 0x36
        /*00ba*/ 	.short	(.L_103 - .L_102)
.L_102:
        /*00bc*/ 	.word	0x00000008
.L_103:


//--------------------- .nv.info._Z17stack_init_kernelP5StackPii --------------------------
	.section	.nv.info._Z17stack_init_kernelP5StackPii,"",@"SHT_CUDA_INFO"
	.sectionflags	@""
	.align	4


	//----- nvinfo : EIATTR_CUDA_API_VERSION
	.align		4
        /*0000*/ 	.byte	0x04, 0x37
        /*0002*/ 	.short	(.L_105 - .L_104)
.L_104:
        /*0004*/ 	.word	0x00000082


	//----- nvinfo : EIATTR_KPARAM_INFO
	.align		4
.L_105:
        /*0008*/ 	.byte	0x04, 0x17
        /*000a*/ 	.short	(.L_107 - .L_106)
.L_106:
        /*000c*/ 	.word	0x00000000
        /*0010*/ 	.short	0x0002
        /*0012*/ 	.short	0x0010
        /*0014*/ 	.byte	0x00, 0xf0, 0x11, 0x00


	//----- nvinfo : EIATTR_KPARAM_INFO
	.align		4
.L_107:
        /*0018*/ 	.byte	0x04, 0x17
        /*001a*/ 	.short	(.L_109 - .L_108)
.L_108:
        /*001c*/ 	.word	0x00000000
        /*0020*/ 	.short	0x0001
        /*0022*/ 	.short	0x0008
        /*0024*/ 	.byte	0x00, 0xf5, 0x21, 0x00


	//----- nvinfo : EIATTR_KPARAM_INFO
	.align		4
.L_109:
        /*0028*/ 	.byte	0x04, 0x17
        /*002a*/ 	.short	(.L_111 - .L_110)
.L_110:
        /*002c*/ 	.word	0x00000000
        /*0030*/ 	.short	0x0000
        /*0032*/ 	.short	0x0000
        /*0034*/ 	.byte	0x00, 0xf5, 0x21, 0x00


	//----- nvinfo : EIATTR_SPARSE_MMA_MASK
	.align		4
.L_111:
        /*0038*/ 	.byte	0x03, 0x50
        /*003a*/ 	.short	0x0000


	//----- nvinfo : EIATTR_MAXREG_COUNT
	.align		4
        /*003c*/ 	.byte	0x03, 0x1b
        /*003e*/ 	.short	0x00ff


	//----- nvinfo : EIATTR_MERCURY_ISA_VERSION
	.align		4
        /*0040*/ 	.byte	0x03, 0x5f
        /*0042*/ 	.short	0x0101


	//----- nvinfo : EIATTR_VRC_CTA_INIT_COUNT
	.align		4
        /*0044*/ 	.byte	0x02, 0x4a
	.zero		1
	.zero		1


	//----- nvinfo : EIATTR_EXIT_INSTR_OFFSETS
	.align		4
        /*0048*/ 	.byte	0x04, 0x1c
        /*004a*/ 	.short	(.L_113 - .L_112)


	//   ....[0]....
.L_112:
        /*004c*/ 	.word	0x00000040


	//   ....[1]....
        /*0050*/ 	.word	0x000000c0


	//----- nvinfo : EIATTR_CBANK_PARAM_SIZE
	.align		4
.L_113:
        /*0054*/ 	.byte	0x03, 0x19
        /*0056*/ 	.short	0x0014


	//----- nvinfo : EIATTR_PARAM_CBANK
	.align		4
        /*0058*/ 	.byte	0x04, 0x0a
        /*005a*/ 	.short	(.L_115 - .L_114)
	.align		4
.L_114:
        /*005c*/ 	.word	index@(.nv.constant0._Z17stack_init_kernelP5StackPii)
        /*0060*/ 	.short	0x0380
        /*0062*/ 	.short	0x0014


	//----- nvinfo : EIATTR_SW_WAR
	.align		4
.L_115:
        /*0064*/ 	.byte	0x04, 0x36
        /*0066*/ 	.short	(.L_117 - .L_116)
.L_116:
        /*0068*/ 	.word	0x00000008
.L_117:


//--------------------- .nv.callgraph             --------------------------
	.section	.nv.callgraph,"",@"SHT_CUDA_CALLGRAPH"
	.align	4
	.sectionentsize	8
	.align		4
        /*0000*/ 	.word	0x00000000
	.align		4
        /*0004*/ 	.word	0xffffffff
	.align		4
        /*0008*/ 	.word	0x00000000
	.align		4
        /*000c*/ 	.word	0xfffffffe
	.align		4
        /*0010*/ 	.word	0x00000000
	.align		4
        /*0014*/ 	.word	0xfffffffd
	.align		4
        /*0018*/ 	.word	0x00000000
	.align		4
        /*001c*/ 	.word	0xfffffffc


//--------------------- .text._Z20queue_dequeue_kernelP5QueuePiiS1_ --------------------------
	.section	.text._Z20queue_dequeue_kernelP5QueuePiiS1_,"ax",@progbits
	.align	128
        .global         _Z20queue_dequeue_kernelP5QueuePiiS1_
        .type           _Z20queue_dequeue_kernelP5QueuePiiS1_,@function
        .size           _Z20queue_dequeue_kernelP5QueuePiiS1_,(.L_x_11 - _Z20queue_dequeue_kernelP5QueuePiiS1_)
        .other          _Z20queue_dequeue_kernelP5QueuePiiS1_,@"STO_CUDA_ENTRY STV_DEFAULT"
_Z20queue_dequeue_kernelP5QueuePiiS1_:
.text._Z20queue_dequeue_kernelP5QueuePiiS1_:
[----:B------:R-:W-:Y:S01]  /*0000*/  LDC R1, c[0x0][0x37c] ;  /* 0x0000df00ff017b82 */ /* 0x000fe20000000800 */
[----:B------:R-:W0:Y:S07]  /*0010*/  S2R R0, SR_TID.X ;  /* 0x0000000000007919 */ /* 0x000e2e0000002100 */
[----:B------:R-:W0:Y:S01]  /*0020*/  S2UR UR4, SR_CTAID.X ;  /* 0x00000000000479c3 */ /* 0x000e220000002500 */
[----:B------:R-:W1:Y:S07]  /*0030*/  LDCU UR5, c[0x0][0x390] ;  /* 0x00007200ff0577ac */ /* 0x000e6e0008000800 */
[----:B------:R-:W0:Y:S02]  /*0040*/  LDC R11, c[0x0][0x360] ;  /* 0x0000d800ff0b7b82 */ /* 0x000e240000000800 */
[----:B0-----:R-:W-:-:S05]  /*0050*/  IMAD R11, R11, UR4, R0 ;  /* 0x000000040b0b7c24 */ /* 0x001fca000f8e0200 */
[----:B-1----:R-:W-:-:S13]  /*0060*/  ISETP.GE.AND P0, PT, R11, UR5, PT ;  /* 0x000000050b007c0c */ /* 0x002fda000bf06270 */
[----:B------:R-:W-:Y:S05]  /*0070*/  @P0 EXIT ;  /* 0x000000000000094d */ /* 0x000fea0003800000 */
[----:B------:R-:W0:Y:S01]  /*0080*/  S2R R13, SR_LANEID ;  /* 0x00000000000d7919 */ /* 0x000e220000000000 */
[----:B------:R-:W1:Y:S01]  /*0090*/  LDCU.64 UR4, c[0x0][0x380] ;  /* 0x00007000ff0477ac */ /* 0x000e620008000a00 */
[----:B------:R-:W-:Y:S01]  /*00a0*/  VOTEU.ANY UR8, UPT, PT ;  /* 0x0000000000087886 */ /* 0x000fe200038e0100 */
[----:B------:R-:W2:Y:S01]  /*00b0*/  LDCU.64 UR6, c[0x0][0x358] ;  /* 0x00006b00ff0677ac */ /* 0x000ea20008000a00 */
[----:B------:R-:W0:Y:S08]  /*00c0*/  FLO.U32 R4, UR8 ;  /* 0x0000000800047d00 */ /* 0x000e3000080e0000 */
[----:B------:R-:W2:Y:S01]  /*00d0*/  POPC R7, UR8 ;  /* 0x0000000800077d09 */ /* 0x000ea20008000000 */
[----:B-1----:R-:W-:-:S04]  /*00e0*/  UIADD3 UR4, UP0, UPT, UR4, 0x8, URZ ;  /* 0x0000000804047890 */ /* 0x002fc8000ff1e0ff */
[----:B------:R-:W-:Y:S02]  /*00f0*/  UIADD3.X UR5, UPT, UPT, URZ, UR5, URZ, UP0, !UPT ;  /* 0x00000005ff057290 */ /* 0x000fe400087fe4ff */
[----:B------:R-:W-:-:S04]  /*0100*/  IMAD.U32 R2, RZ, RZ, UR4 ;  /* 0x00000004ff027e24 */ /* 0x000fc8000f8e00ff */
[----:B------:R-:W-:Y:S02]  /*0110*/  MOV R3, UR5 ;  /* 0x0000000500037c02 */ /* 0x000fe40008000f00 */
[----:B0-----:R-:W-:Y:S01]  /*0120*/  ISETP.EQ.U32.AND P0, PT, R4, R13, PT ;  /* 0x0000000d0400720c */ /* 0x001fe20003f02070 */
[----:B------:R-:W0:-:S12]  /*0130*/  LDC.64 R8, c[0x0][0x380] ;  /* 0x0000e000ff087b82 */ /* 0x000e180000000a00 */
[----:B--2---:R-:W2:Y:S04]  /*0140*/  @P0 ATOMG.E.ADD.STRONG.GPU PT, R7, desc[UR6][R2.64], R7 ;  /* 0x80000007020709a8 */ /* 0x004ea800081ef106 */
[----:B0-----:R-:W3:Y:S01]  /*0150*/  LDG.E R0, desc[UR6][R8.64+0xc] ;  /* 0x00000c0608007981 */ /* 0x001ee2000c1e1900 */
[----:B------:R-:W0:Y:S02]  /*0160*/  S2R R6, SR_LTMASK ;  /* 0x0000000000067919 */ /* 0x000e240000003900 */
[----:B0-----:R-:W-:-:S06]  /*0170*/  LOP3.LUT R6, R6, UR8, RZ, 0xc0, !PT ;  /* 0x0000000806067c12 */ /* 0x001fcc000f8ec0ff */
[----:B------:R-:W0:Y:S01]  /*0180*/  POPC R6, R6 ;  /* 0x0000000600067309 */ /* 0x000e220000000000 */
[----:B--2---:R-:W0:Y:S02]  /*0190*/  SHFL.IDX PT, R5, R7, R4, 0x1f ;  /* 0x00001f0407057589 */ /* 0x004e2400000e0000 */
[----:B0-----:R-:W-:-:S05]  /*01a0*/  IMAD.IADD R5, R5, 0x1, R6 ;  /* 0x0000000105057824 */ /* 0x001fca00078e0206 */
[----:B---3--:R-:W-:-:S13]  /*01b0*/  ISETP.GE.AND P0, PT, R5, R0, PT ;  /* 0x000000000500720c */ /* 0x008fda0003f06270 */
[----:B------:R-:W-:Y:S05]  /*01c0*/  @P0 BRA `(.L_x_0) ;  /* 0x0000000000340947 */ /* 0x000fea0003800000 */
[----:B------:R-:W2:Y:S01]  /*01d0*/  LDG.E.64 R2, desc[UR6][R8.64] ;  /* 0x0000000608027981 */ /* 0x000ea2000c1e1b00 */
[----:B------:R-:W0:Y:S01]  /*01e0*/  LDC.64 R6, c[0x0][0x398] ;  /* 0x0000e600ff067b82 */ /* 0x000e220000000a00 */
[----:B------:R-:W-:Y:S02]  /*01f0*/  VOTEU.ANY UR4, UPT, PT ;  /* 0x0000000000047886 */ /* 0x000fe400038e0100 */
[----:B------:R-:W-:Y:S02]  /*0200*/  UFLO.U32 UR5, UR4 ;  /* 0x00000004000572bd */ /* 0x000fe400080e0000 */
[----:B------:R-:W0:Y:S01]  /*0210*/  POPC R15, UR4 ;  /* 0x00000004000f7d09 */ /* 0x000e220008000000 */
[----:B--2---:R-:W-:Y:S02]  /*0220*/  IMAD.WIDE R2, R5, 0x4, R2 ;  /* 0x0000000405027825 */ /* 0x004fe400078e0202 */
[----:B------:R-:W1:Y:S04]  /*0230*/  LDC.64 R4, c[0x0][0x388] ;  /* 0x0000e200ff047b82 */ /* 0x000e680000000a00 */
[----:B------:R-:W2:Y:S01]  /*0240*/  LD.E R3, desc[UR6][R2.64] ;  /* 0x0000000602037980 */ /* 0x000ea2000c101900 */
[----:B------:R-:W-:Y:S01]  /*0250*/  ISETP.EQ.U32.AND P0, PT, R13, UR5, PT ;  /* 0x000000050d007c0c */ /* 0x000fe2000bf02070 */
[----:B-1----:R-:W-:-:S05]  /*0260*/  IMAD.WIDE R4, R11, 0x4, R4 ;  /* 0x000000040b047825 */ /* 0x002fca00078e0204 */
[----:B--2---:R-:W-:Y:S07]  /*0270*/  STG.E desc[UR6][R4.64], R3 ;  /* 0x0000000304007986 */ /* 0x004fee000c101906 */
[----:B0-----:R-:W-:Y:S01]  /*0280*/  @P0 REDG.E.ADD.STRONG.GPU desc[UR6][R6.64], R15 ;  /* 0x0000000f0600098e */ /* 0x001fe2000c12e106 */
[----:B------:R-:W-:Y:S05]  /*0290*/  EXIT ;  /* 0x000000000000794d */ /* 0x000fea0003800000 */
.L_x_0:
[----:B------:R-:W0:Y:S01]  /*02a0*/  LDC.64 R4, c[0x0][0x388] ;  /* 0x0000e200ff047b82 */ /* 0x000e220000000a00 */
[----:B------:R-:W-:Y:S02]  /*02b0*/  VOTEU.ANY UR4, UPT, PT ;  /* 0x0000000000047886 */ /* 0x000fe400038e0100 */
[----:B------:R-:W-:Y:S02]  /*02c0*/  UFLO.U32 UR5, UR4 ;  /* 0x00000004000572bd */ /* 0x000fe400080e0000 */
[----:B------:R-:W-:-:S04]  /*02d0*/  UPOPC UR4, UR4 ;  /* 0x00000004000472bf */ /* 0x000fc80008000000 */
[----:B------:R-:W-:Y:S01]  /*02e0*/  ISETP.EQ.U32.AND P0, PT, R13, UR5, PT ;  /* 0x000000050d007c0c */ /* 0x000fe2000bf02070 */
[----:B------:R-:W-:Y:S01]  /*02f0*/  IMAD.MOV.U32 R9, RZ, RZ, -0x1 ;  /* 0xffffffffff097424 */ /* 0x000fe200078e00ff */
[----:B------:R-:W-:-:S11]  /*0300*/  IADD3 R7, PT, PT, RZ, -UR4, RZ ;  /* 0x80000004ff077c10 */ /* 0x000fd6000fffe0ff */
[----:B------:R-:W-:Y:S01]  /*0310*/  @P0 REDG.E.ADD.STRONG.GPU desc[UR6][R2.64], R7 ;  /* 0x000000070200098e */ /* 0x000fe2000c12e106 */
[----:B0-----:R-:W-:-:S05]  /*0320*/  IMAD.WIDE R4, R11, 0x4, R4 ;  /* 0x000000040b047825 */ /* 0x001fca00078e0204 */
[----:B------:R-:W-:Y:S01]  /*0330*/  STG.E desc[UR6][R4.64], R9 ;  /* 0x0000000904007986 */ /* 0x000fe2000c101906 */
[----:B------:R-:W-:Y:S05]  /*0340*/  EXIT ;  /* 0x000000000000794d */ /* 0x000fea0003800000 */
.L_x_1:
[----:B------:R-:W-:-:S00]  /*0350*/  BRA `(.L_x_1) ;  /* 0xfffffffc00fc7947 */ /* 0x000fc0000383ffff */
[----:B------:R-:W-:-:S00]  /*0360*/  NOP ;  /* 0x0000000000007918 */ /* 0x000fc00000000000 */
        /* <DEDUP_REMOVED lines=9> */
.L_x_11:


//--------------------- .text._Z20queue_enqueue_kernelP5QueueiPi --------------------------
	.section	.text._Z20queue_enqueue_kernelP5QueueiPi,"ax",@progbits
	.align	128
        .global         _Z20queue_enqueue_kernelP5QueueiPi
        .type           _Z20queue_enqueue_kernelP5QueueiPi,@function
        .size           _Z20queue_enqueue_kernelP5QueueiPi,(.L_x_12 - _Z20queue_enqueue_kernelP5QueueiPi)
        .other          _Z20queue_enqueue_kernelP5QueueiPi,@"STO_CUDA_ENTRY STV_DEFAULT"
_Z20queue_enqueue_kernelP5QueueiPi:
.text._Z20queue_enqueue_kernelP5QueueiPi:
        /* <DEDUP_REMOVED lines=17> */
[----:B------:R-:W-:Y:S01]  /*0110*/  IMAD.U32 R3, RZ, RZ, UR5 ;  /* 0x00000005ff037e24 */ /* 0x000fe2000f8e00ff */
        /* <DEDUP_REMOVED lines=10> */
[----:B------:R-:W-:Y:S05]  /*01c0*/  @!P0 BRA `(.L_x_2) ;  /* 0x00000000001c8947 */ /* 0x000fea0003800000 */
[----:B------:R-:W-:Y:S02]  /*01d0*/  VOTEU.ANY UR4, UPT, PT ;  /* 0x0000000000047886 */ /* 0x000fe400038e0100 */
[----:B------:R-:W-:Y:S02]  /*01e0*/  UFLO.U32 UR5, UR4 ;  /* 0x00000004000572bd */ /* 0x000fe400080e0000 */
[----:B------:R-:W-:-:S04]  /*01f0*/  UPOPC UR4, UR4 ;  /* 0x00000004000472bf */ /* 0x000fc80008000000 */
[----:B------:R-:W-:Y:S02]  /*0200*/  ISETP.EQ.U32.AND P0, PT, R13, UR5, PT ;  /* 0x000000050d007c0c */ /* 0x000fe4000bf02070 */
[----:B------:R-:W-:-:S11]  /*0210*/  IMAD R5, RZ, RZ, -UR4 ;  /* 0x80000004ff057e24 */ /* 0x000fd6000f8e02ff */
[----:B------:R-:W-:Y:S01]  /*0220*/  @P0 REDG.E.ADD.STRONG.GPU desc[UR6][R2.64], R5 ;  /* 0x000000050200098e */ /* 0x000fe2000c12e106 */
[----:B------:R-:W-:Y:S05]  /*0230*/  EXIT ;  /* 0x000000000000794d */ /* 0x000fea0003800000 */
.L_x_2:
[----:B------:R-:W2:Y:S01]  /*0240*/  LDG.E.64 R2, desc[UR6][R6.64] ;  /* 0x0000000606027981 */ /* 0x000ea2000c1e1b00 */
[----:B------:R-:W0:Y:S01]  /*0250*/  LDC.64 R4, c[0x0][0x390] ;  /* 0x0000e400ff047b82 */ /* 0x000e220000000a00 */
[----:B------:R-:W-:Y:S02]  /*0260*/  VOTEU.ANY UR4, UPT, PT ;  /* 0x0000000000047886 */ /* 0x000fe400038e0100 */
[----:B------:R-:W-:Y:S02]  /*0270*/  UFLO.U32 UR5, UR4 ;  /* 0x00000004000572bd */ /* 0x000fe400080e0000 */
[----:B------:R-:W0:Y:S04]  /*0280*/  POPC R15, UR4 ;  /* 0x00000004000f7d09 */ /* 0x000e280008000000 */
[----:B------:R-:W-:Y:S01]  /*0290*/  ISETP.EQ.U32.AND P0, PT, R13, UR5, PT ;  /* 0x000000050d007c0c */ /* 0x000fe2000bf02070 */
[----:B--2---:R-:W-:-:S05]  /*02a0*/  IMAD.WIDE R2, R11, 0x4, R2 ;  /* 0x000000040b027825 */ /* 0x004fca00078e0202 */
[----:B------:R-:W-:Y:S07]  /*02b0*/  ST.E desc[UR6][R2.64], R9 ;  /* 0x0000000902007985 */ /* 0x000fee000c101906 */
[----:B0-----:R-:W-:Y:S01]  /*02c0*/  @P0 REDG.E.ADD.STRONG.GPU desc[UR6][R4.64], R15 ;  /* 0x0000000f0400098e */ /* 0x001fe2000c12e106 */
[----:B------:R-:W-:Y:S05]  /*02d0*/  EXIT ;  /* 0x000000000000794d */ /* 0x000fea0003800000 */
.L_x_3:
        /* <DEDUP_REMOVED lines=10> */
.L_x_12:


//--------------------- .text._Z17queue_init_kernelP5QueuePii --------------------------
	.section	.text._Z17queue_init_kernelP5QueuePii,"ax",@progbits
	.align	128
        .global         _Z17queue_init_kernelP5QueuePii
        .type           _Z17queue_init_kernelP5QueuePii,@function
        .size           _Z17queue_init_kernelP5QueuePii,(.L_x_13 - _Z17queue_init_kernelP5QueuePii)
        .other          _Z17queue_init_kernelP5QueuePii,@"STO_CUDA_ENTRY STV_DEFAULT"
_Z17queue_init_kernelP5QueuePii:
.text._Z17queue_init_kernelP5QueuePii:
[----:B------:R-:W-:Y:S01]  /*0000*/  LDC R1, c[0x0][0x37c] ;  /* 0x0000df00ff017b82 */ /* 0x000fe20000000800 */
[----:B------:R-:W0:Y:S07]  /*0010*/  S2R R0, SR_TID.X ;  /* 0x0000000000007919 */ /* 0x000e2e0000002100 */
[----:B------:R-:W0:Y:S02]  /*0020*/  S2UR UR4, SR_CTAID.X ;  /* 0x00000000000479c3 */ /* 0x000e240000002500 */
[----:B0-----:R-:W-:-:S13]  /*0030*/  LOP3.LUT P0, RZ, R0, UR4, RZ, 0xfc, !PT ;  /* 0x0000000400ff7c12 */ /* 0x001fda000f80fcff */
[----:B------:R-:W-:Y:S05]  /*0040*/  @P0 EXIT ;  /* 0x000000000000094d */ /* 0x000fea0003800000 */
[----:B------:R-:W0:Y:S01]  /*0050*/  LDC.64 R2, c[0x0][0x380] ;  /* 0x0000e000ff027b82 */ /* 0x000e220000000a00 */
[----:B------:R-:W0:Y:S07]  /*0060*/  LDCU.64 UR4, c[0x0][0x358] ;  /* 0x00006b00ff0477ac */ /* 0x000e2e0008000a00 */
[----:B------:R-:W1:Y:S08]  /*0070*/  LDC.64 R4, c[0x0][0x388] ;  /* 0x0000e200ff047b82 */ /* 0x000e700000000a00 */
[----:B------:R-:W2:Y:S01]  /*0080*/  LDC R7, c[0x0][0x390] ;  /* 0x0000e400ff077b82 */ /* 0x000ea20000000800 */
[----:B0-----:R-:W-:Y:S04]  /*0090*/  STG.E.64 desc[UR4][R2.64+0x8], RZ ;  /* 0x000008ff02007986 */ /* 0x001fe8000c101b04 */
[----:B-1----:R-:W-:Y:S04]  /*00a0*/  STG.E.64 desc[UR4][R2.64], R4 ;  /* 0x0000000402007986 */ /* 0x002fe8000c101b04 */
[----:B--2---:R-:W-:Y:S01]  /*00b0*/  STG.E desc[UR4][R2.64+0x10], R7 ;  /* 0x0000100702007986 */ /* 0x004fe2000c101904 */
[----:B------:R-:W-:Y:S05]  /*00c0*/  EXIT ;  /* 0x000000000000794d */ /* 0x000fea0003800000 */
.L_x_4:
        /* <DEDUP_REMOVED lines=11> */
.L_x_13:


//--------------------- .text._Z21stack_push_pop_kernelP5StackPiiS1_S1_ --------------------------
	.section	.text._Z21stack_push_pop_kernelP5StackPiiS1_S1_,"ax",@progbits
	.align	128
        .global         _Z21stack_push_pop_kernelP5StackPiiS1_S1_
        .type           _Z21stack_push_pop_kernelP5StackPiiS1_S1_,@function
        .size           _Z21stack_push_pop_kernelP5StackPiiS1_S1_,(.L_x_14 - _Z21stack_push_pop_kernelP5StackPiiS1_S1_)
        .other          _Z21stack_push_pop_kernelP5StackPiiS1_S1_,@"STO_CUDA_ENTRY STV_DEFAULT"
_Z21stack_push_pop_kernelP5StackPiiS1_S1_:
.text._Z21stack_push_pop_kernelP5StackPiiS1_S1_:
[----:B------:R-:W-:Y:S01]  /*0000*/  LDC R1, c[0x0][0x37c] ;  /* 0x0000df00ff017b82 */ /* 0x000fe20000000800 */
[----:B------:R-:W0:Y:S07]  /*0010*/  S2R R3, SR_TID.X ;  /* 0x0000000000037919 */ /* 0x000e2e0000002100 */
[----:B------:R-:W0:Y:S01]  /*0020*/  S2UR UR8, SR_CTAID.X ;  /* 0x00000000000879c3 */ /* 0x000e220000002500 */
[----:B------:R-:W1:Y:S01]  /*0030*/  LDCU UR10, c[0x0][0x390] ;  /* 0x00007200ff0a77ac */ /* 0x000e620008000800 */
[----:B------:R-:W-:Y:S01]  /*0040*/  BSSY.RECONVERGENT B0, `(.L_x_5) ;  /* 0x000002d000007945 */ /* 0x000fe20003800200 */
[----:B------:R-:W2:Y:S05]  /*0050*/  LDCU.64 UR6, c[0x0][0x380] ;  /* 0x00007000ff0677ac */ /* 0x000eaa0008000a00 */
[----:B------:R-:W0:Y:S01]  /*0060*/  LDC R0, c[0x0][0x360] ;  /* 0x0000d800ff007b82 */ /* 0x000e220000000800 */
[----:B------:R-:W-:Y:S01]  /*0070*/  UMOV UR4, 0x8 ;  /* 0x0000000800047882 */ /* 0x000fe20000000000 */
[----:B------:R-:W-:-:S02]  /*0080*/  UMOV UR5, 0x0 ;  /* 0x0000000000057882 */ /* 0x000fc40000000000 */
[----:B--2---:R-:W-:-:S04]  /*0090*/  UIMAD.WIDE.U32 UR4, UR6, 0x1, UR4 ;  /* 0x00000001060478a5 */ /* 0x004fc8000f8e0004 */
[----:B------:R-:W-:Y:S02]  /*00a0*/  UIADD3 UR6, UPT, UPT, UR5, UR7, URZ ;  /* 0x0000000705067290 */ /* 0x000fe4000fffe0ff */
[----:B------:R-:W-:Y:S02]  /*00b0*/  IMAD.U32 R2, RZ, RZ, UR4 ;  /* 0x00000004ff027e24 */ /* 0x000fe4000f8e00ff */
[----:B0-----:R-:W-:Y:S01]  /*00c0*/  IMAD R0, R0, UR8, R3 ;  /* 0x0000000800007c24 */ /* 0x001fe2000f8e0203 */
[----:B------:R-:W0:Y:S01]  /*00d0*/  LDCU.64 UR8, c[0x0][0x358] ;  /* 0x00006b00ff0877ac */ /* 0x000e220008000a00 */
[----:B------:R-:W-:Y:S02]  /*00e0*/  IMAD.U32 R3, RZ, RZ, UR5 ;  /* 0x00000005ff037e24 */ /* 0x000fe4000f8e00ff */
[----:B------:R-:W-:Y:S01]  /*00f0*/  IMAD.U32 R3, RZ, RZ, UR6 ;  /* 0x00000006ff037e24 */ /* 0x000fe2000f8e00ff */
[----:B-1----:R-:W-:-:S13]  /*0100*/  ISETP.GE.AND P0, PT, R0, UR10, PT ;  /* 0x0000000a00007c0c */ /* 0x002fda000bf06270 */
[----:B------:R-:W-:Y:S05]  /*0110*/  @P0 BRA `(.L_x_6) ;  /* 0x00000000007c0947 */ /* 0x000fea0003800000 */
[----:B------:R-:W1:Y:S01]  /*0120*/  S2R R13, SR_LANEID ;  /* 0x00000000000d7919 */ /* 0x000e620000000000 */
[----:B------:R-:W-:Y:S02]  /*0130*/  VOTEU.ANY UR4, UPT, PT ;  /* 0x0000000000047886 */ /* 0x000fe400038e0100 */
[----:B------:R-:W1:Y:S08]  /*0140*/  FLO.U32 R6, UR4 ;  /* 0x0000000400067d00 */ /* 0x000e7000080e0000 */
[----:B------:R-:W0:Y:S01]  /*0150*/  POPC R5, UR4 ;  /* 0x0000000400057d09 */ /* 0x000e220008000000 */
[----:B------:R-:W2:Y:S01]  /*0160*/  LDC.64 R8, c[0x0][0x380] ;  /* 0x0000e000ff087b82 */ /* 0x000ea20000000a00 */
[----:B-1----:R-:W-:-:S13]  /*0170*/  ISETP.EQ.U32.AND P1, PT, R6, R13, PT ;  /* 0x0000000d0600720c */ /* 0x002fda0003f22070 */
[----:B0-----:R-:W3:Y:S04]  /*0180*/  @P1 ATOMG.E.ADD.STRONG.GPU PT, R5, desc[UR8][R2.64], R5 ;  /* 0x80000005020519a8 */ /* 0x001ee800081ef108 */
[----:B--2---:R-:W2:Y:S01]  /*0190*/  LDG.E R4, desc[UR8][R8.64+0xc] ;  /* 0x00000c0808047981 */ /* 0x004ea2000c1e1900 */
[----:B------:R-:W0:Y:S02]  /*01a0*/  S2R R7, SR_LTMASK ;  /* 0x0000000000077919 */ /* 0x000e240000003900 */
[----:B0-----:R-:W-:-:S04]  /*01b0*/  LOP3.LUT R7, R7, UR4, RZ, 0xc0, !PT ;  /* 0x0000000407077c12 */ /* 0x001fc8000f8ec0ff */
[----:B------:R-:W0:Y:S01]  /*01c0*/  POPC R10, R7 ;  /* 0x00000007000a7309 */ /* 0x000e220000000000 */
[----:B---3--:R-:W0:Y:S02]  /*01d0*/  SHFL.IDX PT, R11, R5, R6, 0x1f ;  /* 0x00001f06050b7589 */ /* 0x008e2400000e0000 */
[----:B0-----:R-:W-:-:S04]  /*01e0*/  IADD3 R11, PT, PT, R11, R10, RZ ;  /* 0x0000000a0b0b7210 */ /* 0x001fc80007ffe0ff */
[----:B--2---:R-:W-:-:S13]  /*01f0*/  ISETP.GE.AND P1, PT, R11, R4, PT ;  /* 0x000000040b00720c */ /* 0x004fda0003f26270 */
[----:B------:R-:W-:Y:S05]  /*0200*/  @!P1 BRA `(.L_x_7) ;  /* 0x00000000001c9947 */ /* 0x000fea0003800000 */
[----:B------:R-:W-:Y:S02]  /*0210*/  VOTEU.ANY UR4, UPT, PT ;  /* 0x0000000000047886 */ /* 0x000fe400038e0100 */
[----:B------:R-:W-:Y:S02]  /*0220*/  UFLO.U32 UR5, UR4 ;  /* 0x00000004000572bd */ /* 0x000fe400080e0000 */
[----:B------:R-:W-:-:S04]  /*0230*/  UPOPC UR4, UR4 ;  /* 0x00000004000472bf */ /* 0x000fc80008000000 */
[----:B------:R-:W-:Y:S02]  /*0240*/  ISETP.EQ.U32.AND P1, PT, R13, UR5, PT ;  /* 0x000000050d007c0c */ /* 0x000fe4000bf22070 */
[----:B------:R-:W-:-:S11]  /*0250*/  IMAD R5, RZ, RZ, -UR4 ;  /* 0x80000004ff057e24 */ /* 0x000fd6000f8e02ff */
[----:B------:R1:W-:Y:S01]  /*0260*/  @P1 REDG.E.ADD.STRONG.GPU desc[UR8][R2.64], R5 ;  /* 0x000000050200198e */ /* 0x0003e2000c12e108 */
[----:B------:R-:W-:Y:S05]  /*0270*/  BRA `(.L_x_6) ;  /* 0x0000000000247947 */ /* 0x000fea0003800000 */
.L_x_7:
[----:B------:R-:W2:Y:S01]  /*0280*/  LDG.E.64 R4, desc[UR8][R8.64] ;  /* 0x0000000808047981 */ /* 0x000ea2000c1e1b00 */
[----:B------:R-:W0:Y:S01]  /*0290*/  LDC.64 R6, c[0x0][0x398] ;  /* 0x0000e600ff067b82 */ /* 0x000e220000000a00 */
[----:B------:R-:W-:Y:S02]  /*02a0*/  VOTEU.ANY UR4, UPT, PT ;  /* 0x0000000000047886 */ /* 0x000fe400038e0100 */
[----:B------:R-:W-:Y:S02]  /*02b0*/  UFLO.U32 UR5, UR4 ;  /* 0x00000004000572bd */ /* 0x000fe400080e0000 */
[----:B------:R-:W0:Y:S04]  /*02c0*/  POPC R15, UR4 ;  /* 0x00000004000f7d09 */ /* 0x000e280008000000 */
[----:B------:R-:W-:Y:S01]  /*02d0*/  ISETP.EQ.U32.AND P1, PT, R13, UR5, PT ;  /* 0x000000050d007c0c */ /* 0x000fe2000bf22070 */
[----:B--2---:R-:W-:-:S05]  /*02e0*/  IMAD.WIDE R4, R11, 0x4, R4 ;  /* 0x000000040b047825 */ /* 0x004fca00078e0204 */
[----:B------:R2:W-:Y:S07]  /*02f0*/  ST.E desc[UR8][R4.64], R0 ;  /* 0x0000000004007985 */ /* 0x0005ee000c101908 */
[----:B0-----:R2:W-:Y:S02]  /*0300*/  @P1 REDG.E.ADD.STRONG.GPU desc[UR8][R6.64], R15 ;  /* 0x0000000f0600198e */ /* 0x0015e4000c12e108 */
.L_x_6:
[----:B0-----:R-:W-:Y:S05]  /*0310*/  BSYNC.RECONVERGENT B0 ;  /* 0x0000000000007941 */ /* 0x001fea0003800200 */
.L_x_5:
[----:B------:R-:W-:Y:S06]  /*0320*/  BAR.SYNC.DEFER_BLOCKING 0x0 ;  /* 0x0000000000007b1d */ /* 0x000fec0000010000 */
[----:B------:R-:W-:Y:S05]  /*0330*/  @P0 EXIT ;  /* 0x000000000000094d */ /* 0x000fea0003800000 */
[----:B------:R-:W0:Y:S01]  /*0340*/  S2R R10, SR_LANEID ;  /* 0x00000000000a7919 */ /* 0x000e220000000000 */
[----:B------:R-:W-:Y:S02]  /*0350*/  VOTEU.ANY UR4, UPT, PT ;  /* 0x0000000000047886 */ /* 0x000fe400038e0100 */
[----:B-12---:R-:W0:Y:S01]  /*0360*/  FLO.U32 R5, UR4 ;  /* 0x0000000400057d00 */ /* 0x006e2200080e0000 */
[----:B------:R-:W-:-:S06]  /*0370*/  UPOPC UR5, UR4 ;  /* 0x00000004000572bf */ /* 0x000fcc0008000000 */
[----:B------:R-:W-:Y:S01]  /*0380*/  IMAD R9, RZ, RZ, -UR5 ;  /* 0x80000005ff097e24 */ /* 0x000fe2000f8e02ff */
[----:B0-----:R-:W-:-:S13]  /*0390*/  ISETP.EQ.U32.AND P0, PT, R5, R10, PT ;  /* 0x0000000a0500720c */ /* 0x001fda0003f02070 */
[----:B------:R-:W2:Y:S01]  /*03a0*/  @P0 ATOMG.E.ADD.STRONG.GPU PT, R6, desc[UR8][R2.64], R9 ;  /* 0x80000009020609a8 */ /* 0x000ea200081ef108 */
[----:B------:R-:W0:Y:S02]  /*03b0*/  S2R R7, SR_LTMASK ;  /* 0x0000000000077919 */ /* 0x000e240000003900 */
[----:B0-----:R-:W-:-:S06]  /*03c0*/  LOP3.LUT R7, R7, UR4, RZ, 0xc0, !PT ;  /* 0x0000000407077c12 */ /* 0x001fcc000f8ec0ff */
[----:B------:R-:W0:Y:S01]  /*03d0*/  POPC R7, R7 ;  /* 0x0000000700077309 */ /* 0x000e220000000000 */
[----:B--2---:R-:W0:Y:S02]  /*03e0*/  SHFL.IDX PT, R4, R6, R5, 0x1f ;  /* 0x00001f0506047589 */ /* 0x004e2400000e0000 */
[----:B0-----:R-:W-:-:S04]  /*03f0*/  IADD3 R4, PT, PT, R4, -R7, RZ ;  /* 0x8000000704047210 */ /* 0x001fc80007ffe0ff */
[----:B------:R-:W-:-:S13]  /*0400*/  ISETP.GE.AND P0, PT, R4, 0x1, PT ;  /* 0x000000010400780c */ /* 0x000fda0003f06270 */
[----:B------:R-:W-:Y:S05]  /*0410*/  @!P0 BRA `(.L_x_8) ;  /* 0x00000000003c8947 */ /* 0x000fea0003800000 */
[----:B------:R-:W0:Y:S02]  /*0420*/  LDC.64 R8, c[0x0][0x380] ;  /* 0x0000e000ff087b82 */ /* 0x000e240000000a00 */
[----:B0-----:R-:W2:Y:S01]  /*0430*/  LDG.E.64 R2, desc[UR8][R8.64] ;  /* 0x0000000808027981 */ /* 0x001ea2000c1e1b00 */
[----:B------:R-:W-:-:S05]  /*0440*/  VIADD R5, R4, 0xffffffff ;  /* 0xffffffff04057836 */ /* 0x000fca0000000000 */
[----:B------:R-:W0:Y:S01]  /*0450*/  LDC.64 R6, c[0x0][0x3a0] ;  /* 0x0000e800ff067b82 */ /* 0x000e220000000a00 */
[----:B------:R-:W-:Y:S02]  /*0460*/  VOTEU.ANY UR4, UPT, PT ;  /* 0x0000000000047886 */ /* 0x000fe400038e0100 */
[----:B------:R-:W-:Y:S02]  /*0470*/  UFLO.U32 UR5, UR4 ;  /* 0x00000004000572bd */ /* 0x000fe400080e0000 */
[----:B------:R-:W0:Y:S01]  /*0480*/  POPC R11, UR4 ;  /* 0x00000004000b7d09 */ /* 0x000e220008000000 */
[----:B--2---:R-:W-:Y:S02]  /*0490*/  IMAD.WIDE.U32 R2, R5, 0x4, R2 ;  /* 0x0000000405027825 */ /* 0x004fe400078e0002 */
[----:B------:R-:W1:Y:S04]  /*04a0*/  LDC.64 R4, c[0x0][0x388] ;  /* 0x0000e200ff047b82 */ /* 0x000e680000000a00 */
[----:B------:R-:W2:Y:S01]  /*04b0*/  LD.E R3, desc[UR8][R2.64] ;  /* 0x0000000802037980 */ /* 0x000ea2000c101900 */
[----:B------:R-:W-:Y:S01]  /*04c0*/  ISETP.EQ.U32.AND P0, PT, R10, UR5, PT ;  /* 0x000000050a007c0c */ /* 0x000fe2000bf02070 */
[----:B-1----:R-:W-:-:S05]  /*04d0*/  IMAD.WIDE R4, R0, 0x4, R4 ;  /* 0x0000000400047825 */ /* 0x002fca00078e0204 */
[----:B--2---:R-:W-:Y:S07]  /*04e0*/  STG.E desc[UR8][R4.64], R3 ;  /* 0x0000000304007986 */ /* 0x004fee000c101908 */
[----:B0-----:R-:W-:Y:S01]  /*04f0*/  @P0 REDG.E.ADD.STRONG.GPU desc[UR8][R6.64], R11 ;  /* 0x0000000b0600098e */ /* 0x001fe2000c12e108 */
[----:B------:R-:W-:Y:S05]  /*0500*/  EXIT ;  /* 0x000000000000794d */ /* 0x000fea0003800000 */
.L_x_8:
[----:B------:R-:W0:Y:S01]  /*0510*/  LDC.64 R4, c[0x0][0x388] ;  /* 0x0000e200ff047b82 */ /* 0x000e220000000a00 */
[----:B------:R-:W-:Y:S02]  /*0520*/  VOTEU.ANY UR4, UPT, PT ;  /* 0x0000000000047886 */ /* 0x000fe400038e0100 */
[----:B------:R-:W-:Y:S02]  /*0530*/  UFLO.U32 UR5, UR4 ;  /* 0x00000004000572bd */ /* 0x000fe400080e0000 */
[----:B------:R-:W1:Y:S04]  /*0540*/  POPC R7, UR4 ;  /* 0x0000000400077d09 */ /* 0x000e680008000000 */
[----:B------:R-:W-:Y:S02]  /*0550*/  ISETP.EQ.U32.AND P0, PT, R10, UR5, PT ;  /* 0x000000050a007c0c */ /* 0x000fe4000bf02070 */
[----:B------:R-:W-:-:S11]  /*0560*/  MOV R9, 0xffffffff ;  /* 0xffffffff00097802 */ /* 0x000fd60000000f00 */
[----:B-1----:R-:W-:Y:S01]  /*0570*/  @P0 REDG.E.ADD.STRONG.GPU desc[UR8][R2.64], R7 ;  /* 0x000000070200098e */ /* 0x002fe2000c12e108 */
[----:B0-----:R-:W-:-:S05]  /*0580*/  IMAD.WIDE R4, R0, 0x4, R4 ;  /* 0x0000000400047825 */ /* 0x001fca00078e0204 */
[----:B------:R-:W-:Y:S01]  /*0590*/  STG.E desc[UR8][R4.64], R9 ;  /* 0x0000000904007986 */ /* 0x000fe2000c101908 */
[----:B------:R-:W-:Y:S05]  /*05a0*/  EXIT ;  /* 0x000000000000794d */ /* 0x000fea0003800000 */
.L_x_9:
        /* <DEDUP_REMOVED lines=13> */
.L_x_14:


//--------------------- .text._Z17stack_init_kernelP5StackPii --------------------------
	.section	.text._Z17stack_init_kernelP5StackPii,"ax",@progbits
	.align	128
        .global         _Z17stack_init_kernelP5StackPii
        .type           _Z17stack_init_kernelP5StackPii,@function
        .size           _Z17stack_init_kernelP5StackPii,(.L_x_15 - _Z17stack_init_kernelP5StackPii)
        .other          _Z17stack_init_kernelP5StackPii,@"STO_CUDA_ENTRY STV_DEFAULT"
_Z17stack_init_kernelP5StackPii:
.text._Z17stack_init_kernelP5StackPii:
[----:B------:R-:W-:Y:S01]  /*0000*/  LDC R1, c[0x0][0x37c] ;  /* 0x0000df00ff017b82 */ /* 0x000fe20000000800 */
[----:B------:R-:W0:Y:S07]  /*0010*/  S2R R0, SR_TID.X ;  /* 0x0000000000007919 */ /* 0x000e2e0000002100 */
[----:B------:R-:W0:Y:S02]  /*0020*/  S2UR UR4, SR_CTAID.X ;  /* 0x00000000000479c3 */ /* 0x000e240000002500 */
[----:B0-----:R-:W-:-:S13]  /*0030*/  LOP3.LUT P0, RZ, R0, UR4, RZ, 0xfc, !PT ;  /* 0x0000000400ff7c12 */ /* 0x001fda000f80fcff */
[----:B------:R-:W-:Y:S05]  /*0040*/  @P0 EXIT ;  /* 0x000000000000094d */ /* 0x000fea0003800000 */
[----:B------:R-:W0:Y:S01]  /*0050*/  LDC.64 R2, c[0x0][0x380] ;  /* 0x0000e000ff027b82 */ /* 0x000e220000000a00 */
[----:B------:R-:W0:Y:S01]  /*0060*/  LDCU.64 UR4, c[0x0][0x358] ;  /* 0x00006b00ff0477ac */ /* 0x000e220008000a00 */
[----:B------:R-:W-:-:S06]  /*0070*/  HFMA2 R6, -RZ, RZ, 0, 0 ;  /* 0x00000000ff067431 */ /* 0x000fcc00000001ff */
[----:B------:R-:W0:Y:S08]  /*0080*/  LDC.64 R4, c[0x0][0x388] ;  /* 0x0000e200ff047b82 */ /* 0x000e300000000a00 */
[----:B------:R-:W1:Y:S01]  /*0090*/  LDC R7, c[0x0][0x390] ;  /* 0x0000e400ff077b82 */ /* 0x000e620000000800 */
[----:B0-----:R-:W-:Y:S04]  /*00a0*/  STG.E.64 desc[UR4][R2.64], R4 ;  /* 0x0000000402007986 */ /* 0x001fe8000c101b04 */
[----:B-1----:R-:W-:Y:S01]  /*00b0*/  STG.E.64 desc[UR4][R2.64+0x8], R6 ;  /* 0x0000080602007986 */ /* 0x002fe2000c101b04 */
[----:B------:R-:W-:Y:S05]  /*00c0*/  EXIT ;  /* 0x000000000000794d */ /* 0x000fea0003800000 */
.L_x_10:
        /* <DEDUP_REMOVED lines=11> */
.L_x_15:


//--------------------- .nv.shared.reserved.0     --------------------------
	.section	.nv.shared.reserved.0,"aw",@nobits
	.weak		__nv_reservedSMEM_offset_0_alias
	.size		__nv_reservedSMEM_offset_0_alias, 0, 64
	.other		__nv_reservedSMEM_offset_0_alias,@"STO_CUDA_RESERVED_SHARED STV_DEFAULT"
__nv_reservedSMEM_offset_0_alias:
	.zero		0
	.zero		64


//--------------------- .nv.constant0._Z20queue_dequeue_kernelP5QueuePiiS1_ --------------------------
	.section	.nv.constant0._Z20queue_dequeue_kernelP5QueuePiiS1_,"a",@progbits
	.sectionflags	@""
	.align	4
.nv.constant0._Z20queue_dequeue_kernelP5QueuePiiS1_:
	.zero		928


//--------------------- .nv.constant0._Z20queue_enqueue_kernelP5QueueiPi --------------------------
	.section	.nv.constant0._Z20queue_enqueue_kernelP5QueueiPi,"a",@progbits
	.sectionflags	@""
	.align	4
.nv.constant0._Z20queue_enqueue_kernelP5QueueiPi:
	.zero		920


//--------------------- .nv.constant0._Z17queue_init_kernelP5QueuePii --------------------------
	.section	.nv.constant0._Z17queue_init_kernelP5QueuePii,"a",@progbits
	.sectionflags	@""
	.align	4
.nv.constant0._Z17queue_init_kernelP5QueuePii:
	.zero		916


//--------------------- .nv.constant0._Z21stack_push_pop_kernelP5StackPiiS1_S1_ --------------------------
	.section	.nv.constant0._Z21stack_push_pop_kernelP5StackPiiS1_S1_,"a",@progbits
	.sectionflags	@""
	.align	4
.nv.constant0._Z21stack_push_pop_kernelP5StackPiiS1_S1_:
	.zero		936


//--------------------- .nv.constant0._Z17stack_init_kernelP5StackPii --------------------------
	.section	.nv.constant0._Z17stack_init_kernelP5StackPii,"a",@progbits
	.sectionflags	@""
	.align	4
.nv.constant0._Z17stack_init_kernelP5StackPii:
	.zero		916


//--------------------- SYMBOLS --------------------------

	.type		.nv.reservedSmem.offset0,@object
	.size		.nv.reservedSmem.offset0,0x4
